//
// Generated by NVIDIA NVVM Compiler
//
// Compiler Build ID: CL-36424714
// Cuda compilation tools, release 13.0, V13.0.88
// Based on NVVM 20.0.0
//

.version 9.0
.target sm_100
.address_size 64

	// .globl	_Z13initialize_cuPdS_ii
.extern .shared .align 16 .b8 s_data[];

.visible .entry _Z13initialize_cuPdS_ii(
	.param .u64 .ptr .align 1 _Z13initialize_cuPdS_ii_param_0,
	.param .u64 .ptr .align 1 _Z13initialize_cuPdS_ii_param_1,
	.param .u32 _Z13initialize_cuPdS_ii_param_2,
	.param .u32 _Z13initialize_cuPdS_ii_param_3
)
{
	.reg .pred 	%p<2>;
	.reg .b32 	%r<6>;
	.reg .b64 	%rd<9>;

	ld.param.u64 	%rd1, [_Z13initialize_cuPdS_ii_param_0];
	ld.param.u64 	%rd2, [_Z13initialize_cuPdS_ii_param_1];
	ld.param.u32 	%r2, [_Z13initialize_cuPdS_ii_param_3];
	mov.u32 	%r3, %ctaid.x;
	mov.u32 	%r4, %ntid.x;
	mov.u32 	%r5, %tid.x;
	mad.lo.s32 	%r1, %r3, %r4, %r5;
	setp.ge.s32 	%p1, %r1, %r2;
	@%p1 bra 	$L__BB0_2;
	cvta.to.global.u64 	%rd3, %rd1;
	cvta.to.global.u64 	%rd4, %rd2;
	mul.wide.s32 	%rd5, %r1, 8;
	add.s64 	%rd6, %rd3, %rd5;
	mov.b64 	%rd7, 4607182418800017408;
	st.global.u64 	[%rd6], %rd7;
	add.s64 	%rd8, %rd4, %rd5;
	st.global.u64 	[%rd8], %rd7;
$L__BB0_2:
	ret;

}
	// .globl	_Z10stencil_cuPdS_ii
.visible .entry _Z10stencil_cuPdS_ii(
	.param .u64 .ptr .align 1 _Z10stencil_cuPdS_ii_param_0,
	.param .u64 .ptr .align 1 _Z10stencil_cuPdS_ii_param_1,
	.param .u32 _Z10stencil_cuPdS_ii_param_2,
	.param .u32 _Z10stencil_cuPdS_ii_param_3
)
{
	.reg .pred 	%p<38>;
	.reg .b32 	%r<80>;
	.reg .b64 	%rd<39>;
	.reg .b64 	%fd<21>;

	ld.param.u64 	%rd3, [_Z10stencil_cuPdS_ii_param_0];
	ld.param.u64 	%rd2, [_Z10stencil_cuPdS_ii_param_1];
	ld.param.u32 	%r20, [_Z10stencil_cuPdS_ii_param_2];
	ld.param.u32 	%r22, [_Z10stencil_cuPdS_ii_param_3];
	cvta.to.global.u64 	%rd1, %rd3;
	mov.u32 	%r23, %ctaid.x;
	mov.u32 	%r1, %ntid.x;
	mov.u32 	%r2, %tid.x;
	mad.lo.s32 	%r3, %r23, %r1, %r2;
	mov.u32 	%r24, %ctaid.y;
	mov.u32 	%r4, %ntid.y;
	mov.u32 	%r5, %tid.y;
	mad.lo.s32 	%r25, %r24, %r4, %r5;
	add.s32 	%r7, %r5, 1;
	add.s32 	%r8, %r1, 2;
	setp.ge.s32 	%p1, %r3, %r20;
	setp.ge.s32 	%p2, %r25, %r22;
	mad.lo.s32 	%r9, %r8, %r5, %r8;
	add.s32 	%r26, %r9, %r2;
	shl.b32 	%r27, %r26, 3;
	mov.u32 	%r28, s_data;
	add.s32 	%r10, %r28, %r27;
	or.pred  	%p3, %p1, %p2;
	@%p3 bra 	$L__BB1_2;
	mad.lo.s32 	%r29, %r20, %r25, %r3;
	mul.wide.s32 	%rd5, %r29, 8;
	add.s64 	%rd6, %rd1, %rd5;
	ld.global.f64 	%fd3, [%rd6];
	st.shared.f64 	[%r10+8], %fd3;
	bra.uni 	$L__BB1_3;
$L__BB1_2:
	mov.b64 	%rd4, 0;
	st.shared.u64 	[%r10+8], %rd4;
$L__BB1_3:
	setp.ne.s32 	%p4, %r2, 0;
	add.s32 	%r11, %r2, %r1;
	add.s32 	%r30, %r11, %r9;
	shl.b32 	%r31, %r30, 3;
	add.s32 	%r12, %r28, %r31;
	@%p4 bra 	$L__BB1_10;
	setp.ge.s32 	%p5, %r25, %r22;
	setp.lt.s32 	%p6, %r3, 1;
	or.pred  	%p7, %p6, %p5;
	@%p7 bra 	$L__BB1_6;
	mul.lo.s32 	%r36, %r20, %r25;
	cvt.s64.s32 	%rd8, %r36;
	cvt.u64.u32 	%rd9, %r3;
	add.s64 	%rd10, %rd9, %rd8;
	shl.b64 	%rd11, %rd10, 3;
	add.s64 	%rd12, %rd1, %rd11;
	ld.global.f64 	%fd4, [%rd12+-8];
	shl.b32 	%r37, %r9, 3;
	add.s32 	%r39, %r28, %r37;
	st.shared.f64 	[%r39], %fd4;
	bra.uni 	$L__BB1_7;
$L__BB1_6:
	shl.b32 	%r33, %r9, 3;
	add.s32 	%r35, %r28, %r33;
	mov.b64 	%rd7, 0;
	st.shared.u64 	[%r35], %rd7;
$L__BB1_7:
	setp.ge.s32 	%p8, %r25, %r22;
	add.s32 	%r13, %r3, %r1;
	setp.ge.u32 	%p9, %r13, %r20;
	or.pred  	%p10, %p9, %p8;
	@%p10 bra 	$L__BB1_9;
	mad.lo.s32 	%r40, %r20, %r25, %r13;
	mul.wide.u32 	%rd14, %r40, 8;
	add.s64 	%rd15, %rd1, %rd14;
	ld.global.f64 	%fd5, [%rd15];
	add.s32 	%r41, %r1, %r9;
	shl.b32 	%r42, %r41, 3;
	add.s32 	%r44, %r28, %r42;
	st.shared.f64 	[%r44+8], %fd5;
	bra.uni 	$L__BB1_10;
$L__BB1_9:
	mov.b64 	%rd13, 0;
	st.shared.u64 	[%r12+8], %rd13;
$L__BB1_10:
	setp.ne.s32 	%p11, %r5, 0;
	add.s32 	%r45, %r7, %r4;
	mul.lo.s32 	%r14, %r45, %r8;
	add.s32 	%r46, %r14, %r2;
	shl.b32 	%r47, %r46, 3;
	add.s32 	%r15, %r28, %r47;
	@%p11 bra 	$L__BB1_17;
	setp.ge.s32 	%p12, %r3, %r20;
	setp.eq.s32 	%p13, %r25, 0;
	or.pred  	%p14, %p13, %p12;
	@%p14 bra 	$L__BB1_13;
	add.s32 	%r52, %r25, -1;
	mad.lo.s32 	%r53, %r20, %r52, %r3;
	mul.wide.s32 	%rd17, %r53, 8;
	add.s64 	%rd18, %rd1, %rd17;
	ld.global.f64 	%fd6, [%rd18];
	shl.b32 	%r54, %r2, 3;
	add.s32 	%r56, %r28, %r54;
	st.shared.f64 	[%r56+8], %fd6;
	bra.uni 	$L__BB1_14;
$L__BB1_13:
	shl.b32 	%r49, %r2, 3;
	add.s32 	%r51, %r28, %r49;
	mov.b64 	%rd16, 0;
	st.shared.u64 	[%r51+8], %rd16;
$L__BB1_14:
	setp.ge.s32 	%p15, %r3, %r20;
	add.s32 	%r16, %r25, %r4;
	setp.ge.s32 	%p16, %r16, %r22;
	or.pred  	%p17, %p15, %p16;
	@%p17 bra 	$L__BB1_16;
	mad.lo.s32 	%r57, %r20, %r16, %r3;
	mul.wide.s32 	%rd20, %r57, 8;
	add.s64 	%rd21, %rd1, %rd20;
	ld.global.f64 	%fd7, [%rd21];
	st.shared.f64 	[%r15+8], %fd7;
	bra.uni 	$L__BB1_17;
$L__BB1_16:
	mov.b64 	%rd19, 0;
	st.shared.u64 	[%r15+8], %rd19;
$L__BB1_17:
	or.b32  	%r58, %r2, %r5;
	setp.ne.s32 	%p18, %r58, 0;
	mad.lo.s32 	%r59, %r8, %r5, %r2;
	shl.b32 	%r60, %r59, 3;
	add.s32 	%r17, %r28, %r60;
	@%p18 bra 	$L__BB1_29;
	setp.lt.s32 	%p19, %r3, 1;
	setp.eq.s32 	%p20, %r25, 0;
	or.pred  	%p21, %p19, %p20;
	@%p21 bra 	$L__BB1_20;
	add.s32 	%r62, %r25, -1;
	mul.lo.s32 	%r63, %r20, %r62;
	cvt.s64.s32 	%rd23, %r63;
	cvt.u64.u32 	%rd24, %r3;
	add.s64 	%rd25, %rd24, %rd23;
	shl.b64 	%rd26, %rd25, 3;
	add.s64 	%rd27, %rd1, %rd26;
	ld.global.f64 	%fd8, [%rd27+-8];
	st.shared.f64 	[%r17], %fd8;
	bra.uni 	$L__BB1_21;
$L__BB1_20:
	mov.b64 	%rd22, 0;
	st.shared.u64 	[%r17], %rd22;
$L__BB1_21:
	setp.eq.s32 	%p22, %r25, 0;
	add.s32 	%r18, %r3, %r1;
	setp.ge.u32 	%p23, %r18, %r20;
	or.pred  	%p24, %p23, %p22;
	@%p24 bra 	$L__BB1_23;
	add.s32 	%r64, %r25, -1;
	mad.lo.s32 	%r65, %r20, %r64, %r18;
	mul.wide.u32 	%rd29, %r65, 8;
	add.s64 	%rd30, %rd1, %rd29;
	ld.global.f64 	%fd9, [%rd30];
	st.shared.f64 	[%r10+-8], %fd9;
	bra.uni 	$L__BB1_24;
$L__BB1_23:
	mov.b64 	%rd28, 0;
	st.shared.u64 	[%r10+-8], %rd28;
$L__BB1_24:
	setp.lt.s32 	%p25, %r3, 1;
	add.s32 	%r19, %r25, %r4;
	setp.ge.u32 	%p26, %r19, %r22;
	mov.f64 	%fd20, 0d0000000000000000;
	or.pred  	%p27, %p25, %p26;
	@%p27 bra 	$L__BB1_26;
	mad.lo.s32 	%r66, %r20, %r19, %r3;
	add.s32 	%r67, %r66, -1;
	mul.wide.u32 	%rd31, %r67, 8;
	add.s64 	%rd32, %rd1, %rd31;
	ld.global.f64 	%fd20, [%rd32];
$L__BB1_26:
	setp.ge.u32 	%p28, %r19, %r22;
	setp.ge.u32 	%p29, %r18, %r20;
	st.shared.f64 	[%r15], %fd20;
	or.pred  	%p30, %p29, %p28;
	@%p30 bra 	$L__BB1_28;
	mad.lo.s32 	%r72, %r20, %r19, %r18;
	mul.wide.u32 	%rd34, %r72, 8;
	add.s64 	%rd35, %rd1, %rd34;
	ld.global.f64 	%fd11, [%rd35];
	add.s32 	%r73, %r11, %r14;
	shl.b32 	%r74, %r73, 3;
	add.s32 	%r76, %r28, %r74;
	st.shared.f64 	[%r76+8], %fd11;
	bra.uni 	$L__BB1_29;
$L__BB1_28:
	add.s32 	%r68, %r11, %r14;
	shl.b32 	%r69, %r68, 3;
	add.s32 	%r71, %r28, %r69;
	mov.b64 	%rd33, 0;
	st.shared.u64 	[%r71+8], %rd33;
$L__BB1_29:
	bar.sync 	0;
	setp.lt.s32 	%p31, %r3, 1;
	setp.eq.s32 	%p32, %r25, 0;
	or.pred  	%p33, %p31, %p32;
	add.s32 	%r77, %r20, -1;
	setp.ge.s32 	%p34, %r3, %r77;
	or.pred  	%p35, %p33, %p34;
	add.s32 	%r78, %r22, -1;
	setp.ge.s32 	%p36, %r25, %r78;
	or.pred  	%p37, %p35, %p36;
	@%p37 bra 	$L__BB1_31;
	ld.shared.f64 	%fd12, [%r10];
	ld.shared.f64 	%fd13, [%r10+16];
	add.f64 	%fd14, %fd12, %fd13;
	ld.shared.f64 	%fd15, [%r17+8];
	add.f64 	%fd16, %fd14, %fd15;
	ld.shared.f64 	%fd17, [%r12+24];
	add.f64 	%fd18, %fd16, %fd17;
	mul.f64 	%fd19, %fd18, 0d3FD0000000000000;
	mad.lo.s32 	%r79, %r20, %r25, %r3;
	cvta.to.global.u64 	%rd36, %rd2;
	mul.wide.s32 	%rd37, %r79, 8;
	add.s64 	%rd38, %rd36, %rd37;
	st.global.f64 	[%rd38], %fd19;
$L__BB1_31:
	ret;

}
	// .globl	_Z7swap_cuPdS_ii
.visible .entry _Z7swap_cuPdS_ii(
	.param .u64 .ptr .align 1 _Z7swap_cuPdS_ii_param_0,
	.param .u64 .ptr .align 1 _Z7swap_cuPdS_ii_param_1,
	.param .u32 _Z7swap_cuPdS_ii_param_2,
	.param .u32 _Z7swap_cuPdS_ii_param_3
)
{
	.reg .pred 	%p<4>;
	.reg .b32 	%r<18>;
	.reg .b64 	%rd<8>;
	.reg .b64 	%fd<2>;

	ld.param.u64 	%rd1, [_Z7swap_cuPdS_ii_param_0];
	ld.param.u64 	%rd2, [_Z7swap_cuPdS_ii_param_1];
	ld.param.u32 	%r4, [_Z7swap_cuPdS_ii_param_2];
	ld.param.u32 	%r5, [_Z7swap_cuPdS_ii_param_3];
	mov.u32 	%r6, %ctaid.x;
	mov.u32 	%r7, %ntid.x;
	mov.u32 	%r8, %tid.x;
	mad.lo.s32 	%r9, %r6, %r7, %r8;
	add.s32 	%r1, %r9, 1;
	mov.u32 	%r10, %ctaid.y;
	mov.u32 	%r11, %ntid.y;
	mov.u32 	%r12, %tid.y;
	mad.lo.s32 	%r13, %r10, %r11, %r12;
	add.s32 	%r2, %r13, 1;
	add.s32 	%r15, %r5, -1;
	setp.ge.s32 	%p1, %r1, %r15;
	add.s32 	%r16, %r4, -1;
	setp.ge.s32 	%p2, %r2, %r16;
	or.pred  	%p3, %p1, %p2;
	@%p3 bra 	$L__BB2_2;
	cvta.to.global.u64 	%rd3, %rd2;
	cvta.to.global.u64 	%rd4, %rd1;
	mad.lo.s32 	%r17, %r4, %r2, %r1;
	mul.wide.s32 	%rd5, %r17, 8;
	add.s64 	%rd6, %rd3, %rd5;
	ld.global.f64 	%fd1, [%rd6];
	add.s64 	%rd7, %rd4, %rd5;
	st.global.f64 	[%rd7], %fd1;
$L__BB2_2:
	ret;

}


// ===== COMPILED SASS (sm_100) =====

	.target	sm_100

	.elftype	@"ET_EXEC"


//--------------------- .note.nv.tkinfo           --------------------------
	.section	.note.nv.tkinfo,"",@"SHT_NOTE"
	.sectionflags	@"SHF_NOTE_NV_TKINFO"
	.tkinfo
        /*0018*/ 	.word	0x00000002
        /*0030*/ 	.string	""
        /*0030*/ 	.string	"ptxas"
        /*0030*/ 	.string	"Cuda compilation tools, release 13.0, V13.0.88"
        /*0030*/ 	.string	"Build cuda_13.0.r13.0/compiler.36424714_0"
        /*0030*/ 	.string	"-arch sm_100 -m 64 "



//--------------------- .note.nv.cuinfo           --------------------------
	.section	.note.nv.cuinfo,"",@"SHT_NOTE"
	.sectionflags	@"SHF_NOTE_NV_CUINFO"
        /*0018*/ 	.short	0x0002
        /*001a*/ 	.short	0x0064
        /*001c*/ 	.short	0x0082
	.zero		2


//--------------------- .nv.info                  --------------------------
	.section	.nv.info,"",@"SHT_CUDA_INFO"
	.align	4


	//----- nvinfo : EIATTR_REGCOUNT
	.align		4
        /*0000*/ 	.byte	0x04, 0x2f
        /*0002*/ 	.short	(.L_1 - .L_0)
	.align		4
.L_0:
        /*0004*/ 	.word	index@(_Z13initialize_cuPdS_ii)
        /*0008*/ 	.word	0x0000000c


	//----- nvinfo : EIATTR_FRAME_SIZE
	.align		4
.L_1:
        /*000c*/ 	.byte	0x04, 0x11
        /*000e*/ 	.short	(.L_3 - .L_2)
	.align		4
.L_2:
        /*0010*/ 	.word	index@(_Z13initialize_cuPdS_ii)
        /*0014*/ 	.word	0x00000000


	//----- nvinfo : EIATTR_REGCOUNT
	.align		4
.L_3:
        /*0018*/ 	.byte	0x04, 0x2f
        /*001a*/ 	.short	(.L_5 - .L_4)
	.align		4
.L_4:
        /*001c*/ 	.word	index@(_Z10stencil_cuPdS_ii)
        /*0020*/ 	.word	0x0000001b


	//----- nvinfo : EIATTR_FRAME_SIZE
	.align		4
.L_5:
        /*0024*/ 	.byte	0x04, 0x11
        /*0026*/ 	.short	(.L_7 - .L_6)
	.align		4
.L_6:
        /*0028*/ 	.word	index@(_Z10stencil_cuPdS_ii)
        /*002c*/ 	.word	0x00000000


	//----- nvinfo : EIATTR_REGCOUNT
	.align		4
.L_7:
        /*0030*/ 	.byte	0x04, 0x2f
        /*0032*/ 	.short	(.L_9 - .L_8)
	.align		4
.L_8:
        /*0034*/ 	.word	index@(_Z7swap_cuPdS_ii)
        /*0038*/ 	.word	0x0000000a


	//----- nvinfo : EIATTR_FRAME_SIZE
	.align		4
.L_9:
        /*003c*/ 	.byte	0x04, 0x11
        /*003e*/ 	.short	(.L_11 - .L_10)
	.align		4
.L_10:
        /*0040*/ 	.word	index@(_Z7swap_cuPdS_ii)
        /*0044*/ 	.word	0x00000000


	//----- nvinfo : EIATTR_MIN_STACK_SIZE
	.align		4
.L_11:
        /*0048*/ 	.byte	0x04, 0x12
        /*004a*/ 	.short	(.L_13 - .L_12)
	.align		4
.L_12:
        /*004c*/ 	.word	index@(_Z7swap_cuPdS_ii)
        /*0050*/ 	.word	0x00000000


	//----- nvinfo : EIATTR_MIN_STACK_SIZE
	.align		4
.L_13:
        /*0054*/ 	.byte	0x04, 0x12
        /*0056*/ 	.short	(.L_15 - .L_14)
	.align		4
.L_14:
        /*0058*/ 	.word	index@(_Z10stencil_cuPdS_ii)
        /*005c*/ 	.word	0x00000000


	//----- nvinfo : EIATTR_MIN_STACK_SIZE
	.align		4
.L_15:
        /*0060*/ 	.byte	0x04, 0x12
        /*0062*/ 	.short	(.L_17 - .L_16)
	.align		4
.L_16:
        /*0064*/ 	.word	index@(_Z13initialize_cuPdS_ii)
        /*0068*/ 	.word	0x00000000
.L_17:


//--------------------- .nv.compat                --------------------------
	.section	.nv.compat,"",@"SHT_CUDA_COMPAT_INFO"
	.align	4
        /*0000*/ 	.byte	0x02, 0x09, 0x00, 0x00, 0x02, 0x02, 0x01, 0x00, 0x02, 0x05, 0x05, 0x00, 0x03, 0x07, 0x01, 0x01
        /*0010*/ 	.byte	0x02, 0x03, 0x00, 0x00, 0x02, 0x06, 0x01, 0x00, 0x04, 0x0b, 0x08, 0x00, 0x01, 0x00, 0x00, 0x00
        /*0020*/ 	.byte	0x00, 0x00, 0x00, 0x00


//--------------------- .nv.info._Z7swap_cuPdS_ii --------------------------
	.section	.nv.info._Z7swap_cuPdS_ii,"",@"SHT_CUDA_INFO"
	.sectionflags	@""
	.align	4


	//----- nvinfo : EIATTR_CUDA_API_VERSION
	.align		4
        /*0000*/ 	.byte	0x04, 0x37
        /*0002*/ 	.short	(.L_19 - .L_18)
.L_18:
        /*0004*/ 	.word	0x00000082


	//----- nvinfo : EIATTR_KPARAM_INFO
	.align		4
.L_19:
        /*0008*/ 	.byte	0x04, 0x17
        /*000a*/ 	.short	(.L_21 - .L_20)
.L_20:
        /*000c*/ 	.word	0x00000000
        /*0010*/ 	.short	0x0003
        /*0012*/ 	.short	0x0014
        /*0014*/ 	.byte	0x00, 0xf0, 0x11, 0x00


	//----- nvinfo : EIATTR_KPARAM_INFO
	.align		4
.L_21:
        /*0018*/ 	.byte	0x04, 0x17
        /*001a*/ 	.short	(.L_23 - .L_22)
.L_22:
        /*001c*/ 	.word	0x00000000
        /*0020*/ 	.short	0x0002
        /*0022*/ 	.short	0x0010
        /*0024*/ 	.byte	0x00, 0xf0, 0x11, 0x00


	//----- nvinfo : EIATTR_KPARAM_INFO
	.align		4
.L_23:
        /*0028*/ 	.byte	0x04, 0x17
        /*002a*/ 	.short	(.L_25 - .L_24)
.L_24:
        /*002c*/ 	.word	0x00000000
        /*0030*/ 	.short	0x0001
        /*0032*/ 	.short	0x0008
        /*0034*/ 	.byte	0x00, 0xf5, 0x21, 0x00


	//----- nvinfo : EIATTR_KPARAM_INFO
	.align		4
.L_25:
        /*0038*/ 	.byte	0x04, 0x17
        /*003a*/ 	.short	(.L_27 - .L_26)
.L_26:
        /*003c*/ 	.word	0x00000000
        /*0040*/ 	.short	0x0000
        /*0042*/ 	.short	0x0000
        /*0044*/ 	.byte	0x00, 0xf5, 0x21, 0x00


	//----- nvinfo : EIATTR_SPARSE_MMA_MASK
	.align		4
.L_27:
        /*0048*/ 	.byte	0x03, 0x50
        /*004a*/ 	.short	0x0000


	//----- nvinfo : EIATTR_MAXREG_COUNT
	.align		4
        /*004c*/ 	.byte	0x03, 0x1b
        /*004e*/ 	.short	0x00ff


	//----- nvinfo : EIATTR_MERCURY_ISA_VERSION
	.align		4
        /*0050*/ 	.byte	0x03, 0x5f
        /*0052*/ 	.short	0x0101


	//----- nvinfo : EIATTR_VRC_CTA_INIT_COUNT
	.align		4
        /*0054*/ 	.byte	0x02, 0x4a
	.zero		1
	.zero		1


	//----- nvinfo : EIATTR_EXIT_INSTR_OFFSETS
	.align		4
        /*0058*/ 	.byte	0x04, 0x1c
        /*005a*/ 	.short	(.L_29 - .L_28)


	//   ....[0]....
.L_28:
        /*005c*/ 	.word	0x00000100


	//   ....[1]....
        /*0060*/ 	.word	0x00000190


	//----- nvinfo : EIATTR_CBANK_PARAM_SIZE
	.align		4
.L_29:
        /*0064*/ 	.byte	0x03, 0x19
        /*0066*/ 	.short	0x0018


	//----- nvinfo : EIATTR_PARAM_CBANK
	.align		4
        /*0068*/ 	.byte	0x04, 0x0a
        /*006a*/ 	.short	(.L_31 - .L_30)
	.align		4
.L_30:
        /*006c*/ 	.word	index@(.nv.constant0._Z7swap_cuPdS_ii)
        /*0070*/ 	.short	0x0380
        /*0072*/ 	.short	0x0018


	//----- nvinfo : EIATTR_SW_WAR
	.align		4
.L_31:
        /*0074*/ 	.byte	0x04, 0x36
        /*0076*/ 	.short	(.L_33 - .L_32)
.L_32:
        /*0078*/ 	.word	0x00000008
.L_33:


//--------------------- .nv.info._Z10stencil_cuPdS_ii --------------------------
	.section	.nv.info._Z10stencil_cuPdS_ii,"",@"SHT_CUDA_INFO"
	.sectionflags	@""
	.align	4


	//----- nvinfo : EIATTR_CUDA_API_VERSION
	.align		4
        /*0000*/ 	.byte	0x04, 0x37
        /*0002*/ 	.short	(.L_35 - .L_34)
.L_34:
        /*0004*/ 	.word	0x00000082


	//----- nvinfo : EIATTR_KPARAM_INFO
	.align		4
.L_35:
        /*0008*/ 	.byte	0x04, 0x17
        /*000a*/ 	.short	(.L_37 - .L_36)
.L_36:
        /*000c*/ 	.word	0x00000000
        /*0010*/ 	.short	0x0003
        /*0012*/ 	.short	0x0014
        /*0014*/ 	.byte	0x00, 0xf0, 0x11, 0x00


	//----- nvinfo : EIATTR_KPARAM_INFO
	.align		4
.L_37:
        /*0018*/ 	.byte	0x04, 0x17
        /*001a*/ 	.short	(.L_39 - .L_38)
.L_38:
        /*001c*/ 	.word	0x00000000
        /*0020*/ 	.short	0x0002
        /*0022*/ 	.short	0x0010
        /*0024*/ 	.byte	0x00, 0xf0, 0x11, 0x00


	//----- nvinfo : EIATTR_KPARAM_INFO
	.align		4
.L_39:
        /*0028*/ 	.byte	0x04, 0x17
        /*002a*/ 	.short	(.L_41 - .L_40)
.L_40:
        /*002c*/ 	.word	0x00000000
        /*0030*/ 	.short	0x0001
        /*0032*/ 	.short	0x0008
        /*0034*/ 	.byte	0x00, 0xf5, 0x21, 0x00


	//----- nvinfo : EIATTR_KPARAM_INFO
	.align		4
.L_41:
        /*0038*/ 	.byte	0x04, 0x17
        /*003a*/ 	.short	(.L_43 - .L_42)
.L_42:
        /*003c*/ 	.word	0x00000000
        /*0040*/ 	.short	0x0000
        /*0042*/ 	.short	0x0000
        /*0044*/ 	.byte	0x00, 0xf5, 0x21, 0x00


	//----- nvinfo : EIATTR_SPARSE_MMA_MASK
	.align		4
.L_43:
        /*0048*/ 	.byte	0x03, 0x50
        /*004a*/ 	.short	0x0000


	//----- nvinfo : EIATTR_MAXREG_COUNT
	.align		4
        /*004c*/ 	.byte	0x03, 0x1b
        /*004e*/ 	.short	0x00ff


	//----- nvinfo : EIATTR_NUM_BARRIERS
	.align		4
        /*0050*/ 	.byte	0x02, 0x4c
        /*0052*/ 	.byte	0x01
	.zero		1


	//----- nvinfo : EIATTR_MERCURY_ISA_VERSION
	.align		4
        /*0054*/ 	.byte	0x03, 0x5f
        /*0056*/ 	.short	0x0101


	//----- nvinfo : EIATTR_VRC_CTA_INIT_COUNT
	.align		4
        /*0058*/ 	.byte	0x02, 0x4a
	.zero		1
	.zero		1


	//----- nvinfo : EIATTR_EXIT_INSTR_OFFSETS
	.align		4
        /*005c*/ 	.byte	0x04, 0x1c
        /*005e*/ 	.short	(.L_45 - .L_44)


	//   ....[0]....
.L_44:
        /*0060*/ 	.word	0x00000880


	//   ....[1]....
        /*0064*/ 	.word	0x00000950


	//----- nvinfo : EIATTR_CRS_STACK_SIZE
	.align		4
.L_45:
        /*0068*/ 	.byte	0x04, 0x1e
        /*006a*/ 	.short	(.L_47 - .L_46)
.L_46:
        /*006c*/ 	.word	0x00000000


	//----- nvinfo : EIATTR_CBANK_PARAM_SIZE
	.align		4
.L_47:
        /*0070*/ 	.byte	0x03, 0x19
        /*0072*/ 	.short	0x0018


	//----- nvinfo : EIATTR_PARAM_CBANK
	.align		4
        /*0074*/ 	.byte	0x04, 0x0a
        /*0076*/ 	.short	(.L_49 - .L_48)
	.align		4
.L_48:
        /*0078*/ 	.word	index@(.nv.constant0._Z10stencil_cuPdS_ii)
        /*007c*/ 	.short	0x0380
        /*007e*/ 	.short	0x0018


	//----- nvinfo : EIATTR_SW_WAR
	.align		4
.L_49:
        /*0080*/ 	.byte	0x04, 0x36
        /*0082*/ 	.short	(.L_51 - .L_50)
.L_50:
        /*0084*/ 	.word	0x00000008
.L_51:


//--------------------- .nv.info._Z13initialize_cuPdS_ii --------------------------
	.section	.nv.info._Z13initialize_cuPdS_ii,"",@"SHT_CUDA_INFO"
	.sectionflags	@""
	.align	4


	//----- nvinfo : EIATTR_CUDA_API_VERSION
	.align		4
        /*0000*/ 	.byte	0x04, 0x37
        /*0002*/ 	.short	(.L_53 - .L_52)
.L_52:
        /*0004*/ 	.word	0x00000082


	//----- nvinfo : EIATTR_KPARAM_INFO
	.align		4
.L_53:
        /*0008*/ 	.byte	0x04, 0x17
        /*000a*/ 	.short	(.L_55 - .L_54)
.L_54:
        /*000c*/ 	.word	0x00000000
        /*0010*/ 	.short	0x0003
        /*0012*/ 	.short	0x0014
        /*0014*/ 	.byte	0x00, 0xf0, 0x11, 0x00


	//----- nvinfo : EIATTR_KPARAM_INFO
	.align		4
.L_55:
        /*0018*/ 	.byte	0x04, 0x17
        /*001a*/ 	.short	(.L_57 - .L_56)
.L_56:
        /*001c*/ 	.word	0x00000000
        /*0020*/ 	.short	0x0002
        /*0022*/ 	.short	0x0010
        /*0024*/ 	.byte	0x00, 0xf0, 0x11, 0x00


	//----- nvinfo : EIATTR_KPARAM_INFO
	.align		4
.L_57:
        /*0028*/ 	.byte	0x04, 0x17
        /*002a*/ 	.short	(.L_59 - .L_58)
.L_58:
        /*002c*/ 	.word	0x00000000
        /*0030*/ 	.short	0x0001
        /*0032*/ 	.short	0x0008
        /*0034*/ 	.byte	0x00, 0xf5, 0x21, 0x00


	//----- nvinfo : EIATTR_KPARAM_INFO
	.align		4
.L_59:
        /*0038*/ 	.byte	0x04, 0x17
        /*003a*/ 	.short	(.L_61 - .L_60)
.L_60:
        /*003c*/ 	.word	0x00000000
        /*0040*/ 	.short	0x0000
        /*0042*/ 	.short	0x0000
        /*0044*/ 	.byte	0x00, 0xf5, 0x21, 0x00


	//----- nvinfo : EIATTR_SPARSE_MMA_MASK
	.align		4
.L_61:
        /*0048*/ 	.byte	0x03, 0x50
        /*004a*/ 	.short	0x0000


	//----- nvinfo : EIATTR_MAXREG_COUNT
	.align		4
        /*004c*/ 	.byte	0x03, 0x1b
        /*004e*/ 	.short	0x00ff


	//----- nvinfo : EIATTR_MERCURY_ISA_VERSION
	.align		4
        /*0050*/ 	.byte	0x03, 0x5f
        /*0052*/ 	.short	0x0101


	//----- nvinfo : EIATTR_VRC_CTA_INIT_COUNT
	.align		4
        /*0054*/ 	.byte	0x02, 0x4a
	.zero		1
	.zero		1


	//----- nvinfo : EIATTR_EXIT_INSTR_OFFSETS
	.align		4
        /*0058*/ 	.byte	0x04, 0x1c
        /*005a*/ 	.short	(.L_63 - .L_62)


	//   ....[0]....
.L_62:
        /*005c*/ 	.word	0x00000070


	//   ....[1]....
        /*0060*/ 	.word	0x00000110


	//----- nvinfo : EIATTR_CBANK_PARAM_SIZE
	.align		4
.L_63:
        /*0064*/ 	.byte	0x03, 0x19
        /*0066*/ 	.short	0x0018


	//----- nvinfo : EIATTR_PARAM_CBANK
	.align		4
        /*0068*/ 	.byte	0x04, 0x0a
        /*006a*/ 	.short	(.L_65 - .L_64)
	.align		4
.L_64:
        /*006c*/ 	.word	index@(.nv.constant0._Z13initialize_cuPdS_ii)
        /*0070*/ 	.short	0x0380
        /*0072*/ 	.short	0x0018


	//----- nvinfo : EIATTR_SW_WAR
	.align		4
.L_65:
        /*0074*/ 	.byte	0x04, 0x36
        /*0076*/ 	.short	(.L_67 - .L_66)
.L_66:
        /*0078*/ 	.word	0x00000008
.L_67:


//--------------------- .nv.callgraph             --------------------------
	.section	.nv.callgraph,"",@"SHT_CUDA_CALLGRAPH"
	.align	4
	.sectionentsize	8
	.align		4
        /*0000*/ 	.word	0x00000000
	.align		4
        /*0004*/ 	.word	0xffffffff
	.align		4
        /*0008*/ 	.word	0x00000000
	.align		4
        /*000c*/ 	.word	0xfffffffe
	.align		4
        /*0010*/ 	.word	0x00000000
	.align		4
        /*0014*/ 	.word	0xfffffffd
	.align		4
        /*0018*/ 	.word	0x00000000
	.align		4
        /*001c*/ 	.word	0xfffffffc


//--------------------- .text._Z7swap_cuPdS_ii    --------------------------
	.section	.text._Z7swap_cuPdS_ii,"ax",@progbits
	.align	128
        .global         _Z7swap_cuPdS_ii
        .type           _Z7swap_cuPdS_ii,@function
        .size           _Z7swap_cuPdS_ii,(.L_x_10 - _Z7swap_cuPdS_ii)
        .other          _Z7swap_cuPdS_ii,@"STO_CUDA_ENTRY STV_DEFAULT"
_Z7swap_cuPdS_ii:
.text._Z7swap_cuPdS_ii:
[----:B------:R-:W-:Y:S01]  /*0000*/  LDC R1, c[0x0][0x37c] ;  /* 0x0000df00ff017b82 */ /* 0x000fe20000000800 */
[----:B------:R-:W0:Y:S07]  /*0010*/  S2R R5, SR_TID.Y ;  /* 0x0000000000057919 */ /* 0x000e2e0000002200 */
[----:B------:R-:W1:Y:S01]  /*0020*/  LDC R0, c[0x0][0x360] ;  /* 0x0000d800ff007b82 */ /* 0x000e620000000800 */
[----:B------:R-:W2:Y:S01]  /*0030*/  LDCU.64 UR6, c[0x0][0x390] ;  /* 0x00007200ff0677ac */ /* 0x000ea20008000a00 */
[----:B------:R-:W1:Y:S06]  /*0040*/  S2R R3, SR_TID.X ;  /* 0x0000000000037919 */ /* 0x000e6c0000002100 */
[----:B------:R-:W0:Y:S08]  /*0050*/  S2UR UR5, SR_CTAID.Y ;  /* 0x00000000000579c3 */ /* 0x000e300000002600 */
[----:B------:R-:W0:Y:S08]  /*0060*/  LDC R2, c[0x0][0x364] ;  /* 0x0000d900ff027b82 */ /* 0x000e300000000800 */
[----:B------:R-:W1:Y:S01]  /*0070*/  S2UR UR4, SR_CTAID.X ;  /* 0x00000000000479c3 */ /* 0x000e620000002500 */
[----:B0-----:R-:W-:Y:S01]  /*0080*/  IMAD R2, R2, UR5, R5 ;  /* 0x0000000502027c24 */ /* 0x001fe2000f8e0205 */
[----:B--2---:R-:W-:-:S04]  /*0090*/  UIADD3 UR5, UPT, UPT, UR6, -0x1, URZ ;  /* 0xffffffff06057890 */ /* 0x004fc8000fffe0ff */
[----:B------:R-:W-:Y:S01]  /*00a0*/  IADD3 R5, PT, PT, R2, 0x1, RZ ;  /* 0x0000000102057810 */ /* 0x000fe20007ffe0ff */
[----:B-1----:R-:W-:Y:S01]  /*00b0*/  IMAD R0, R0, UR4, R3 ;  /* 0x0000000400007c24 */ /* 0x002fe2000f8e0203 */
[----:B------:R-:W-:Y:S02]  /*00c0*/  UIADD3 UR4, UPT, UPT, UR7, -0x1, URZ ;  /* 0xffffffff07047890 */ /* 0x000fe4000fffe0ff */
[----:B------:R-:W-:Y:S02]  /*00d0*/  ISETP.GE.AND P0, PT, R5, UR5, PT ;  /* 0x0000000505007c0c */ /* 0x000fe4000bf06270 */
[----:B------:R-:W-:-:S04]  /*00e0*/  IADD3 R0, PT, PT, R0, 0x1, RZ ;  /* 0x0000000100007810 */ /* 0x000fc80007ffe0ff */
[----:B------:R-:W-:-:S13]  /*00f0*/  ISETP.GE.OR P0, PT, R0, UR4, P0 ;  /* 0x0000000400007c0c */ /* 0x000fda0008706670 */
[----:B------:R-:W-:Y:S05]  /*0100*/  @P0 EXIT ;  /* 0x000000000000094d */ /* 0x000fea0003800000 */
[----:B------:R-:W0:Y:S01]  /*0110*/  LDC.64 R2, c[0x0][0x388] ;  /* 0x0000e200ff027b82 */ /* 0x000e220000000a00 */
[----:B------:R-:W1:Y:S01]  /*0120*/  LDCU.64 UR4, c[0x0][0x358] ;  /* 0x00006b00ff0477ac */ /* 0x000e620008000a00 */
[----:B------:R-:W-:-:S06]  /*0130*/  IMAD R7, R5, UR6, R0 ;  /* 0x0000000605077c24 */ /* 0x000fcc000f8e0200 */
[----:B------:R-:W2:Y:S01]  /*0140*/  LDC.64 R4, c[0x0][0x380] ;  /* 0x0000e000ff047b82 */ /* 0x000ea20000000a00 */
[----:B0-----:R-:W-:-:S06]  /*0150*/  IMAD.WIDE R2, R7, 0x8, R2 ;  /* 0x0000000807027825 */ /* 0x001fcc00078e0202 */
[----:B-1----:R-:W3:Y:S01]  /*0160*/  LDG.E.64 R2, desc[UR4][R2.64] ;  /* 0x0000000402027981 */ /* 0x002ee2000c1e1b00 */
[----:B--2---:R-:W-:-:S05]  /*0170*/  IMAD.WIDE R4, R7, 0x8, R4 ;  /* 0x0000000807047825 */ /* 0x004fca00078e0204 */
[----:B---3--:R-:W-:Y:S01]  /*0180*/  STG.E.64 desc[UR4][R4.64], R2 ;  /* 0x0000000204007986 */ /* 0x008fe2000c101b04 */
[----:B------:R-:W-:Y:S05]  /*0190*/  EXIT ;  /* 0x000000000000794d */ /* 0x000fea0003800000 */
.L_x_0:
[----:B------:R-:W-:-:S00]  /*01a0*/  BRA `(.L_x_0) ;  /* 0xfffffffc00fc7947 */ /* 0x000fc0000383ffff */
[----:B------:R-:W-:-:S00]  /*01b0*/  NOP ;  /* 0x0000000000007918 */ /* 0x000fc00000000000 */
        /* <DEDUP_REMOVED lines=12> */
.L_x_10:


//--------------------- .text._Z10stencil_cuPdS_ii --------------------------
	.section	.text._Z10stencil_cuPdS_ii,"ax",@progbits
	.align	128
        .global         _Z10stencil_cuPdS_ii
        .type           _Z10stencil_cuPdS_ii,@function
        .size           _Z10stencil_cuPdS_ii,(.L_x_11 - _Z10stencil_cuPdS_ii)
        .other          _Z10stencil_cuPdS_ii,@"STO_CUDA_ENTRY STV_DEFAULT"
_Z10stencil_cuPdS_ii:
.text._Z10stencil_cuPdS_ii:
[----:B------:R-:W-:Y:S01]  /*0000*/  LDC R1, c[0x0][0x37c] ;  /* 0x0000df00ff017b82 */ /* 0x000fe20000000800 */
[----:B------:R-:W0:Y:S07]  /*0010*/  S2R R9, SR_TID.Y ;  /* 0x0000000000097919 */ /* 0x000e2e0000002200 */
[----:B------:R-:W1:Y:S01]  /*0020*/  LDC R13, c[0x0][0x360] ;  /* 0x0000d800ff0d7b82 */ /* 0x000e620000000800 */
[----:B------:R-:W2:Y:S01]  /*0030*/  LDCU.64 UR10, c[0x0][0x390] ;  /* 0x00007200ff0a77ac */ /* 0x000ea20008000a00 */
[----:B------:R-:W1:Y:S01]  /*0040*/  S2R R12, SR_TID.X ;  /* 0x00000000000c7919 */ /* 0x000e620000002100 */
[----:B------:R-:W3:Y:S05]  /*0050*/  LDCU.64 UR8, c[0x0][0x358] ;  /* 0x00006b00ff0877ac */ /* 0x000eea0008000a00 */
[----:B------:R-:W0:Y:S08]  /*0060*/  S2UR UR5, SR_CTAID.Y ;  /* 0x00000000000579c3 */ /* 0x000e300000002600 */
[----:B------:R-:W0:Y:S08]  /*0070*/  LDC R14, c[0x0][0x364] ;  /* 0x0000d900ff0e7b82 */ /* 0x000e300000000800 */
[----:B------:R-:W1:Y:S01]  /*0080*/  S2UR UR4, SR_CTAID.X ;  /* 0x00000000000479c3 */ /* 0x000e620000002500 */
[----:B0-----:R-:W-:-:S05]  /*0090*/  IMAD R0, R14, UR5, R9 ;  /* 0x000000050e007c24 */ /* 0x001fca000f8e0209 */
[----:B--2---:R-:W-:Y:S01]  /*00a0*/  ISETP.GE.AND P0, PT, R0, UR11, PT ;  /* 0x0000000b00007c0c */ /* 0x004fe2000bf06270 */
[----:B-1----:R-:W-:-:S05]  /*00b0*/  IMAD R5, R13, UR4, R12 ;  /* 0x000000040d057c24 */ /* 0x002fca000f8e020c */
[----:B------:R-:W-:-:S13]  /*00c0*/  ISETP.GE.OR P1, PT, R5, UR10, P0 ;  /* 0x0000000a05007c0c */ /* 0x000fda0008726670 */
[----:B------:R-:W0:Y:S01]  /*00d0*/  @!P1 LDC.64 R2, c[0x0][0x380] ;  /* 0x0000e000ff029b82 */ /* 0x000e220000000a00 */
[----:B------:R-:W-:-:S04]  /*00e0*/  @!P1 IMAD R7, R0, UR10, R5 ;  /* 0x0000000a00079c24 */ /* 0x000fc8000f8e0205 */
[----:B0-----:R-:W-:-:S06]  /*00f0*/  @!P1 IMAD.WIDE R2, R7, 0x8, R2 ;  /* 0x0000000807029825 */ /* 0x001fcc00078e0202 */
[----:B---3--:R-:W2:Y:S01]  /*0100*/  @!P1 LDG.E.64 R2, desc[UR8][R2.64] ;  /* 0x0000000802029981 */ /* 0x008ea2000c1e1b00 */
[----:B------:R-:W0:Y:S01]  /*0110*/  S2UR UR5, SR_CgaCtaId ;  /* 0x00000000000579c3 */ /* 0x000e220000008800 */
[C---:B------:R-:W-:Y:S01]  /*0120*/  VIADD R16, R13.reuse, 0x2 ;  /* 0x000000020d107836 */ /* 0x040fe20000000000 */
[----:B------:R-:W-:Y:S01]  /*0130*/  UMOV UR4, 0x400 ;  /* 0x0000040000047882 */ /* 0x000fe20000000000 */
[----:B------:R-:W-:Y:S01]  /*0140*/  ISETP.NE.AND P2, PT, R12, RZ, PT ;  /* 0x000000ff0c00720c */ /* 0x000fe20003f45270 */
[----:B------:R-:W-:Y:S01]  /*0150*/  IMAD.IADD R8, R13, 0x1, R12 ;  /* 0x000000010d087824 */ /* 0x000fe200078e020c */
[----:B------:R-:W-:Y:S01]  /*0160*/  IADD3 R7, PT, PT, R14, 0x1, R9 ;  /* 0x000000010e077810 */ /* 0x000fe20007ffe009 */
[----:B------:R-:W-:Y:S01]  /*0170*/  IMAD R15, R16, R9, R16 ;  /* 0x00000009100f7224 */ /* 0x000fe200078e0210 */
[----:B------:R-:W-:Y:S03]  /*0180*/  BSSY.RECONVERGENT B0, `(.L_x_1) ;  /* 0x0000021000007945 */ /* 0x000fe60003800200 */
[----:B------:R-:W-:-:S02]  /*0190*/  IMAD.IADD R4, R15, 0x1, R12 ;  /* 0x000000010f047824 */ /* 0x000fc400078e020c */
[----:B------:R-:W-:Y:S02]  /*01a0*/  IMAD.IADD R6, R15, 0x1, R8 ;  /* 0x000000010f067824 */ /* 0x000fe400078e0208 */
[----:B------:R-:W-:-:S04]  /*01b0*/  IMAD R7, R16, R7, RZ ;  /* 0x0000000710077224 */ /* 0x000fc800078e02ff */
[----:B------:R-:W-:Y:S01]  /*01c0*/  IMAD.IADD R17, R7, 0x1, R12 ;  /* 0x0000000107117824 */ /* 0x000fe200078e020c */
[----:B0-----:R-:W-:-:S06]  /*01d0*/  ULEA UR4, UR5, UR4, 0x18 ;  /* 0x0000000405047291 */ /* 0x001fcc000f8ec0ff */
[----:B------:R-:W-:Y:S02]  /*01e0*/  LEA R4, R4, UR4, 0x3 ;  /* 0x0000000404047c11 */ /* 0x000fe4000f8e18ff */
[----:B------:R-:W-:-:S03]  /*01f0*/  LEA R6, R6, UR4, 0x3 ;  /* 0x0000000406067c11 */ /* 0x000fc6000f8e18ff */
[----:B--2---:R0:W-:Y:S04]  /*0200*/  @!P1 STS.64 [R4+0x8], R2 ;  /* 0x0000080204009388 */ /* 0x0041e80000000a00 */
[----:B------:R0:W-:Y:S01]  /*0210*/  @P1 STS.64 [R4+0x8], RZ ;  /* 0x000008ff04001388 */ /* 0x0001e20000000a00 */
[----:B------:R-:W-:Y:S01]  /*0220*/  ISETP.NE.AND P1, PT, R9, RZ, PT ;  /* 0x000000ff0900720c */ /* 0x000fe20003f25270 */
[----:B------:R-:W-:-:S12]  /*0230*/  @P2 BRA `(.L_x_2) ;  /* 0x0000000000542947 */ /* 0x000fd80003800000 */
[C---:B------:R-:W-:Y:S01]  /*0240*/  ISETP.LT.OR P2, PT, R5.reuse, 0x1, P0 ;  /* 0x000000010500780c */ /* 0x040fe20000741670 */
[----:B------:R-:W-:-:S05]  /*0250*/  IMAD.IADD R19, R5, 0x1, R13 ;  /* 0x0000000105137824 */ /* 0x000fca00078e020d */
[----:B------:R-:W-:-:S07]  /*0260*/  ISETP.GE.U32.OR P0, PT, R19, UR10, P0 ;  /* 0x0000000a13007c0c */ /* 0x000fce0008706470 */
[----:B0-----:R-:W0:Y:S01]  /*0270*/  @!P2 LDC.64 R2, c[0x0][0x380] ;  /* 0x0000e000ff02ab82 */ /* 0x001e220000000a00 */
[----:B------:R-:W-:-:S05]  /*0280*/  @!P2 IMAD R18, R0, UR10, RZ ;  /* 0x0000000a0012ac24 */ /* 0x000fca000f8e02ff */
[----:B------:R-:W-:Y:S01]  /*0290*/  @!P2 IADD3 R20, P3, PT, R5, R18, RZ ;  /* 0x000000120514a210 */ /* 0x000fe20007f7e0ff */
[----:B------:R-:W-:Y:S01]  /*02a0*/  @!P0 IMAD R19, R0, UR10, R19 ;  /* 0x0000000a00138c24 */ /* 0x000fe2000f8e0213 */
[----:B------:R-:W1:Y:S02]  /*02b0*/  @!P0 LDC.64 R10, c[0x0][0x380] ;  /* 0x0000e000ff0a8b82 */ /* 0x000e640000000a00 */
[----:B------:R-:W-:Y:S02]  /*02c0*/  @!P2 LEA.HI.X.SX32 R18, R18, RZ, 0x1, P3 ;  /* 0x000000ff1212a211 */ /* 0x000fe400018f0eff */
[----:B0-----:R-:W-:-:S04]  /*02d0*/  @!P2 LEA R2, P3, R20, R2, 0x3 ;  /* 0x000000021402a211 */ /* 0x001fc800078618ff */
[----:B------:R-:W-:Y:S01]  /*02e0*/  @!P2 LEA.HI.X R3, R20, R3, R18, 0x3, P3 ;  /* 0x000000031403a211 */ /* 0x000fe200018f1c12 */
[----:B-1----:R-:W-:-:S05]  /*02f0*/  @!P0 IMAD.WIDE.U32 R10, R19, 0x8, R10 ;  /* 0x00000008130a8825 */ /* 0x002fca00078e000a */
[----:B------:R-:W2:Y:S04]  /*0300*/  @!P2 LDG.E.64 R2, desc[UR8][R2.64+-0x8] ;  /* 0xfffff8080202a981 */ /* 0x000ea8000c1e1b00 */
[----:B------:R-:W3:Y:S01]  /*0310*/  @!P0 LDG.E.64 R10, desc[UR8][R10.64] ;  /* 0x000000080a0a8981 */ /* 0x000ee2000c1e1b00 */
[C---:B------:R-:W-:Y:S01]  /*0320*/  @!P0 IMAD.IADD R18, R15.reuse, 0x1, R13 ;  /* 0x000000010f128824 */ /* 0x040fe200078e020d */
[----:B------:R-:W-:-:S04]  /*0330*/  LEA R15, R15, UR4, 0x3 ;  /* 0x000000040f0f7c11 */ /* 0x000fc8000f8e18ff */
[----:B------:R-:W-:Y:S01]  /*0340*/  @!P0 LEA R19, R18, UR4, 0x3 ;  /* 0x0000000412138c11 */ /* 0x000fe2000f8e18ff */
[----:B--2---:R1:W-:Y:S04]  /*0350*/  @!P2 STS.64 [R15], R2 ;  /* 0x000000020f00a388 */ /* 0x0043e80000000a00 */
[----:B------:R1:W-:Y:S04]  /*0360*/  @P2 STS.64 [R15], RZ ;  /* 0x000000ff0f002388 */ /* 0x0003e80000000a00 */
[----:B---3--:R1:W-:Y:S04]  /*0370*/  @!P0 STS.64 [R19+0x8], R10 ;  /* 0x0000080a13008388 */ /* 0x0083e80000000a00 */
[----:B------:R1:W-:Y:S02]  /*0380*/  @P0 STS.64 [R6+0x8], RZ ;  /* 0x000008ff06000388 */ /* 0x0003e40000000a00 */
.L_x_2:
[----:B------:R-:W-:Y:S05]  /*0390*/  BSYNC.RECONVERGENT B0 ;  /* 0x0000000000007941 */ /* 0x000fea0003800200 */
.L_x_1:
[----:B------:R-:W-:Y:S01]  /*03a0*/  BSSY.RECONVERGENT B0, `(.L_x_3) ;  /* 0x0000018000007945 */ /* 0x000fe20003800200 */
[----:B01----:R-:W-:-:S03]  /*03b0*/  LEA R2, R17, UR4, 0x3 ;  /* 0x0000000411027c11 */ /* 0x003fc6000f8e18ff */
[----:B------:R-:W-:Y:S05]  /*03c0*/  @P1 BRA `(.L_x_4) ;  /* 0x0000000000541947 */ /* 0x000fea0003800000 */
[----:B------:R-:W-:-:S04]  /*03d0*/  ISETP.GE.AND P0, PT, R5, UR10, PT ;  /* 0x0000000a05007c0c */ /* 0x000fc8000bf06270 */
[----:B------:R-:W-:-:S13]  /*03e0*/  ISETP.EQ.OR P0, PT, R0, RZ, P0 ;  /* 0x000000ff0000720c */ /* 0x000fda0000702670 */
[----:B------:R-:W0:Y:S01]  /*03f0*/  @!P0 LDC.64 R10, c[0x0][0x380] ;  /* 0x0000e000ff0a8b82 */ /* 0x000e220000000a00 */
[----:B------:R-:W-:-:S04]  /*0400*/  @!P0 VIADD R18, R0, 0xffffffff ;  /* 0xffffffff00128836 */ /* 0x000fc80000000000 */
[----:B------:R-:W-:-:S04]  /*0410*/  @!P0 IMAD R3, R18, UR10, R5 ;  /* 0x0000000a12038c24 */ /* 0x000fc8000f8e0205 */
[----:B0-----:R-:W-:-:S06]  /*0420*/  @!P0 IMAD.WIDE R10, R3, 0x8, R10 ;  /* 0x00000008030a8825 */ /* 0x001fcc00078e020a */
[----:B------:R-:W2:Y:S01]  /*0430*/  @!P0 LDG.E.64 R10, desc[UR8][R10.64] ;  /* 0x000000080a0a8981 */ /* 0x000ea2000c1e1b00 */
[----:B------:R-:W-:Y:S01]  /*0440*/  LEA R3, R12, UR4, 0x3 ;  /* 0x000000040c037c11 */ /* 0x000fe2000f8e18ff */
[----:B------:R-:W-:-:S04]  /*0450*/  IMAD.IADD R18, R0, 0x1, R14 ;  /* 0x0000000100127824 */ /* 0x000fc800078e020e */
[----:B--2---:R0:W-:Y:S04]  /*0460*/  @!P0 STS.64 [R3+0x8], R10 ;  /* 0x0000080a03008388 */ /* 0x0041e80000000a00 */
[----:B------:R0:W-:Y:S01]  /*0470*/  @P0 STS.64 [R3+0x8], RZ ;  /* 0x000008ff03000388 */ /* 0x0001e20000000a00 */
[----:B------:R-:W-:-:S04]  /*0480*/  ISETP.GE.AND P0, PT, R18, UR11, PT ;  /* 0x0000000b12007c0c */ /* 0x000fc8000bf06270 */
[----:B------:R-:W-:-:S13]  /*0490*/  ISETP.GE.OR P0, PT, R5, UR10, P0 ;  /* 0x0000000a05007c0c */ /* 0x000fda0008706670 */
[----:B0-----:R-:W-:Y:S05]  /*04a0*/  @P0 BRA `(.L_x_5) ;  /* 0x0000000000180947 */ /* 0x001fea0003800000 */
[----:B------:R-:W0:Y:S01]  /*04b0*/  LDC.64 R10, c[0x0][0x380] ;  /* 0x0000e000ff0a7b82 */ /* 0x000e220000000a00 */
[----:B------:R-:W-:-:S04]  /*04c0*/  IMAD R3, R18, UR10, R5 ;  /* 0x0000000a12037c24 */ /* 0x000fc8000f8e0205 */
[----:B0-----:R-:W-:-:S06]  /*04d0*/  IMAD.WIDE R10, R3, 0x8, R10 ;  /* 0x00000008030a7825 */ /* 0x001fcc00078e020a */
[----:B------:R-:W2:Y:S04]  /*04e0*/  LDG.E.64 R10, desc[UR8][R10.64] ;  /* 0x000000080a0a7981 */ /* 0x000ea8000c1e1b00 */
[----:B--2---:R1:W-:Y:S01]  /*04f0*/  STS.64 [R2+0x8], R10 ;  /* 0x0000080a02007388 */ /* 0x0043e20000000a00 */
[----:B------:R-:W-:Y:S05]  /*0500*/  BRA `(.L_x_4) ;  /* 0x0000000000047947 */ /* 0x000fea0003800000 */
.L_x_5:
[----:B------:R0:W-:Y:S02]  /*0510*/  STS.64 [R2+0x8], RZ ;  /* 0x000008ff02007388 */ /* 0x0001e40000000a00 */
.L_x_4:
[----:B------:R-:W-:Y:S05]  /*0520*/  BSYNC.RECONVERGENT B0 ;  /* 0x0000000000007941 */ /* 0x000fea0003800200 */
.L_x_3:
[-C--:B------:R-:W-:Y:S01]  /*0530*/  LOP3.LUT P1, RZ, R12, R9.reuse, RZ, 0xfc, !PT ;  /* 0x000000090cff7212 */ /* 0x080fe2000782fcff */
[----:B------:R-:W-:Y:S01]  /*0540*/  IMAD R3, R16, R9, R12 ;  /* 0x0000000910037224 */ /* 0x000fe200078e020c */
[----:B------:R-:W-:Y:S01]  /*0550*/  BSSY.RECONVERGENT B0, `(.L_x_6) ;  /* 0x000002c000007945 */ /* 0x000fe20003800200 */
[----:B------:R-:W-:-:S03]  /*0560*/  ISETP.NE.AND P0, PT, R0, RZ, PT ;  /* 0x000000ff0000720c */ /* 0x000fc60003f05270 */
[----:B------:R-:W-:-:S07]  /*0570*/  LEA R3, R3, UR4, 0x3 ;  /* 0x0000000403037c11 */ /* 0x000fce000f8e18ff */
[----:B------:R-:W-:Y:S05]  /*0580*/  @P1 BRA `(.L_x_7) ;  /* 0x0000000000a01947 */ /* 0x000fea0003800000 */
[C---:B------:R-:W-:Y:S01]  /*0590*/  ISETP.NE.AND P1, PT, R0.reuse, RZ, PT ;  /* 0x000000ff0000720c */ /* 0x040fe20003f25270 */
[----:B------:R-:W-:Y:S02]  /*05a0*/  IMAD.IADD R24, R0, 0x1, R14 ;  /* 0x0000000100187824 */ /* 0x000fe400078e020e */
[C---:B------:R-:W-:Y:S01]  /*05b0*/  IMAD.IADD R21, R5.reuse, 0x1, R13 ;  /* 0x0000000105157824 */ /* 0x040fe200078e020d */
[----:B------:R-:W-:Y:S02]  /*05c0*/  ISETP.LT.OR P3, PT, R5, 0x1, !P1 ;  /* 0x000000010500780c */ /* 0x000fe40004f61670 */
[----:B------:R-:W-:Y:S02]  /*05d0*/  ISETP.GE.U32.AND P2, PT, R24, UR11, PT ;  /* 0x0000000b18007c0c */ /* 0x000fe4000bf46070 */
[----:B------:R-:W-:Y:S02]  /*05e0*/  ISETP.GE.U32.OR P1, PT, R21, UR10, !P1 ;  /* 0x0000000a15007c0c */ /* 0x000fe4000cf26470 */
[----:B------:R-:W-:-:S02]  /*05f0*/  ISETP.LT.OR P4, PT, R5, 0x1, P2 ;  /* 0x000000010500780c */ /* 0x000fc40001781670 */
[----:B------:R-:W-:-:S05]  /*0600*/  ISETP.GE.U32.OR P2, PT, R21, UR10, P2 ;  /* 0x0000000a15007c0c */ /* 0x000fca0009746470 */
[----:B------:R-:W2:Y:S01]  /*0610*/  @!P3 LDC.64 R14, c[0x0][0x380] ;  /* 0x0000e000ff0ebb82 */ /* 0x000ea20000000a00 */
[----:B------:R-:W-:-:S03]  /*0620*/  @!P3 VIADD R16, R0, 0xffffffff ;  /* 0xffffffff0010b836 */ /* 0x000fc60000000000 */
[----:B------:R-:W-:Y:S02]  /*0630*/  @!P1 VIADD R22, R0, 0xffffffff ;  /* 0xffffffff00169836 */ /* 0x000fe40000000000 */
[----:B------:R-:W-:Y:S02]  /*0640*/  @!P3 IMAD R16, R16, UR10, RZ ;  /* 0x0000000a1010bc24 */ /* 0x000fe4000f8e02ff */
[----:B------:R-:W3:Y:S01]  /*0650*/  @!P1 LDC.64 R12, c[0x0][0x380] ;  /* 0x0000e000ff0c9b82 */ /* 0x000ee20000000a00 */
[----:B------:R-:W-:Y:S02]  /*0660*/  @!P4 IMAD R17, R24, UR10, R5 ;  /* 0x0000000a1811cc24 */ /* 0x000fe4000f8e0205 */
[----:B------:R-:W-:Y:S01]  /*0670*/  @!P3 IADD3 R20, P5, PT, R5, R16, RZ ;  /* 0x000000100514b210 */ /* 0x000fe20007fbe0ff */
[--C-:B------:R-:W-:Y:S02]  /*0680*/  @!P1 IMAD R9, R22, UR10, R21.reuse ;  /* 0x0000000a16099c24 */ /* 0x100fe4000f8e0215 */
[----:B------:R-:W-:Y:S01]  /*0690*/  @!P4 VIADD R17, R17, 0xffffffff ;  /* 0xffffffff1111c836 */ /* 0x000fe20000000000 */
[----:B------:R-:W-:Y:S01]  /*06a0*/  @!P3 LEA.HI.X.SX32 R16, R16, RZ, 0x1, P5 ;  /* 0x000000ff1010b211 */ /* 0x000fe200028f0eff */
[----:B------:R-:W4:Y:S01]  /*06b0*/  @!P4 LDC.64 R18, c[0x0][0x380] ;  /* 0x0000e000ff12cb82 */ /* 0x000f220000000a00 */
[----:B------:R-:W-:-:S07]  /*06c0*/  @!P2 IMAD R21, R24, UR10, R21 ;  /* 0x0000000a1815ac24 */ /* 0x000fce000f8e0215 */
[----:B-1----:R-:W1:Y:S01]  /*06d0*/  @!P2 LDC.64 R10, c[0x0][0x380] ;  /* 0x0000e000ff0aab82 */ /* 0x002e620000000a00 */
[----:B--2---:R-:W-:-:S04]  /*06e0*/  @!P3 LEA R14, P5, R20, R14, 0x3 ;  /* 0x0000000e140eb211 */ /* 0x004fc800078a18ff */
[----:B------:R-:W-:Y:S01]  /*06f0*/  @!P3 LEA.HI.X R15, R20, R15, R16, 0x3, P5 ;  /* 0x0000000f140fb211 */ /* 0x000fe200028f1c10 */
[----:B---3--:R-:W-:-:S05]  /*0700*/  @!P1 IMAD.WIDE.U32 R12, R9, 0x8, R12 ;  /* 0x00000008090c9825 */ /* 0x008fca00078e000c */
[----:B------:R-:W2:Y:S04]  /*0710*/  @!P3 LDG.E.64 R14, desc[UR8][R14.64+-0x8] ;  /* 0xfffff8080e0eb981 */ /* 0x000ea8000c1e1b00 */
[----:B------:R-:W3:Y:S01]  /*0720*/  @!P1 LDG.E.64 R12, desc[UR8][R12.64] ;  /* 0x000000080c0c9981 */ /* 0x000ee2000c1e1b00 */
[----:B----4-:R-:W-:Y:S01]  /*0730*/  @!P4 IMAD.WIDE.U32 R18, R17, 0x8, R18 ;  /* 0x000000081112c825 */ /* 0x010fe200078e0012 */
[----:B------:R-:W-:-:S06]  /*0740*/  CS2R R16, SRZ ;  /* 0x0000000000107805 */ /* 0x000fcc000001ff00 */
[----:B------:R-:W4:Y:S01]  /*0750*/  @!P4 LDG.E.64 R16, desc[UR8][R18.64] ;  /* 0x000000081210c981 */ /* 0x000f22000c1e1b00 */
[----:B-1----:R-:W-:-:S06]  /*0760*/  @!P2 IMAD.WIDE.U32 R10, R21, 0x8, R10 ;  /* 0x00000008150aa825 */ /* 0x002fcc00078e000a */
[----:B------:R-:W5:Y:S01]  /*0770*/  @!P2 LDG.E.64 R10, desc[UR8][R10.64] ;  /* 0x000000080a0aa981 */ /* 0x000f62000c1e1b00 */
[----:B------:R-:W-:-:S05]  /*0780*/  IMAD.IADD R7, R8, 0x1, R7 ;  /* 0x0000000108077824 */ /* 0x000fca00078e0207 */
[----:B------:R-:W-:Y:S01]  /*0790*/  LEA R7, R7, UR4, 0x3 ;  /* 0x0000000407077c11 */ /* 0x000fe2000f8e18ff */
[----:B--2---:R2:W-:Y:S04]  /*07a0*/  @!P3 STS.64 [R3], R14 ;  /* 0x0000000e0300b388 */ /* 0x0045e80000000a00 */
[----:B------:R2:W-:Y:S04]  /*07b0*/  @P3 STS.64 [R3], RZ ;  /* 0x000000ff03003388 */ /* 0x0005e80000000a00 */
[----:B---3--:R2:W-:Y:S04]  /*07c0*/  @!P1 STS.64 [R4+-0x8], R12 ;  /* 0xfffff80c04009388 */ /* 0x0085e80000000a00 */
[----:B------:R2:W-:Y:S04]  /*07d0*/  @P1 STS.64 [R4+-0x8], RZ ;  /* 0xfffff8ff04001388 */ /* 0x0005e80000000a00 */
[----:B----4-:R2:W-:Y:S04]  /*07e0*/  STS.64 [R2], R16 ;  /* 0x0000001002007388 */ /* 0x0105e80000000a00 */
[----:B-----5:R2:W-:Y:S04]  /*07f0*/  @!P2 STS.64 [R7+0x8], R10 ;  /* 0x0000080a0700a388 */ /* 0x0205e80000000a00 */
[----:B------:R2:W-:Y:S02]  /*0800*/  @P2 STS.64 [R7+0x8], RZ ;  /* 0x000008ff07002388 */ /* 0x0005e40000000a00 */
.L_x_7:
[----:B------:R-:W-:Y:S05]  /*0810*/  BSYNC.RECONVERGENT B0 ;  /* 0x0000000000007941 */ /* 0x000fea0003800200 */
.L_x_6:
[----:B------:R-:W-:Y:S01]  /*0820*/  BAR.SYNC.DEFER_BLOCKING 0x0 ;  /* 0x0000000000007b1d */ /* 0x000fe20000010000 */
[----:B------:R-:W-:Y:S01]  /*0830*/  UIADD3 UR5, UPT, UPT, UR10, -0x1, URZ ;  /* 0xffffffff0a057890 */ /* 0x000fe2000fffe0ff */
[----:B------:R-:W-:Y:S01]  /*0840*/  ISETP.LT.OR P0, PT, R5, 0x1, !P0 ;  /* 0x000000010500780c */ /* 0x000fe20004701670 */
[----:B------:R-:W-:-:S04]  /*0850*/  UIADD3 UR6, UPT, UPT, UR11, -0x1, URZ ;  /* 0xffffffff0b067890 */ /* 0x000fc8000fffe0ff */
[----:B------:R-:W-:-:S04]  /*0860*/  ISETP.GE.OR P0, PT, R5, UR5, P0 ;  /* 0x0000000505007c0c */ /* 0x000fc80008706670 */
[----:B------:R-:W-:-:S13]  /*0870*/  ISETP.GE.OR P0, PT, R0, UR6, P0 ;  /* 0x0000000600007c0c */ /* 0x000fda0008706670 */
[----:B------:R-:W-:Y:S05]  /*0880*/  @P0 EXIT ;  /* 0x000000000000094d */ /* 0x000fea0003800000 */
[----:B------:R-:W-:Y:S01]  /*0890*/  LDS.64 R8, [R4] ;  /* 0x0000000004087984 */ /* 0x000fe20000000a00 */
[----:B------:R-:W-:-:S03]  /*08a0*/  IMAD R5, R0, UR10, R5 ;  /* 0x0000000a00057c24 */ /* 0x000fc6000f8e0205 */
[----:B-12---:R-:W1:Y:S04]  /*08b0*/  LDS.64 R10, [R4+0x10] ;  /* 0x00001000040a7984 */ /* 0x006e680000000a00 */
[----:B0-----:R-:W0:Y:S04]  /*08c0*/  LDS.64 R2, [R3+0x8] ;  /* 0x0000080003027984 */ /* 0x001e280000000a00 */
[----:B------:R-:W2:Y:S01]  /*08d0*/  LDS.64 R6, [R6+0x18] ;  /* 0x0000180006067984 */ /* 0x000ea20000000a00 */
[----:B-1----:R-:W-:Y:S01]  /*08e0*/  DADD R8, R8, R10 ;  /* 0x0000000008087229 */ /* 0x002fe2000000000a */
[----:B------:R-:W1:Y:S07]  /*08f0*/  LDC.64 R10, c[0x0][0x388] ;  /* 0x0000e200ff0a7b82 */ /* 0x000e6e0000000a00 */
[----:B0-----:R-:W-:-:S08]  /*0900*/  DADD R8, R8, R2 ;  /* 0x0000000008087229 */ /* 0x001fd00000000002 */
[----:B--2---:R-:W-:-:S08]  /*0910*/  DADD R8, R8, R6 ;  /* 0x0000000008087229 */ /* 0x004fd00000000006 */
[----:B------:R-:W-:Y:S01]  /*0920*/  DMUL R8, R8, 0.25 ;  /* 0x3fd0000008087828 */ /* 0x000fe20000000000 */
[----:B-1----:R-:W-:-:S06]  /*0930*/  IMAD.WIDE R10, R5, 0x8, R10 ;  /* 0x00000008050a7825 */ /* 0x002fcc00078e020a */
[----:B------:R-:W-:Y:S01]  /*0940*/  STG.E.64 desc[UR8][R10.64], R8 ;  /* 0x000000080a007986 */ /* 0x000fe2000c101b08 */
[----:B------:R-:W-:Y:S05]  /*0950*/  EXIT ;  /* 0x000000000000794d */ /* 0x000fea0003800000 */
.L_x_8:
        /* <DEDUP_REMOVED lines=10> */
.L_x_11:


//--------------------- .text._Z13initialize_cuPdS_ii --------------------------
	.section	.text._Z13initialize_cuPdS_ii,"ax",@progbits
	.align	128
        .global         _Z13initialize_cuPdS_ii
        .type           _Z13initialize_cuPdS_ii,@function
        .size           _Z13initialize_cuPdS_ii,(.L_x_12 - _Z13initialize_cuPdS_ii)
        .other          _Z13initialize_cuPdS_ii,@"STO_CUDA_ENTRY STV_DEFAULT"
_Z13initialize_cuPdS_ii:
.text._Z13initialize_cuPdS_ii:
[----:B------:R-:W-:Y:S01]  /*0000*/  LDC R1, c[0x0][0x37c] ;  /* 0x0000df00ff017b82 */ /* 0x000fe20000000800 */
[----:B------:R-:W0:Y:S07]  /*0010*/  S2R R0, SR_TID.X ;  /* 0x0000000000007919 */ /* 0x000e2e0000002100 */
[----:B------:R-:W0:Y:S01]  /*0020*/  S2UR UR4, SR_CTAID.X ;  /* 0x00000000000479c3 */ /* 0x000e220000002500 */
[----:B------:R-:W1:Y:S07]  /*0030*/  LDCU UR5, c[0x0][0x394] ;  /* 0x00007280ff0577ac */ /* 0x000e6e0008000800 */
[----:B------:R-:W0:Y:S02]  /*0040*/  LDC R9, c[0x0][0x360] ;  /* 0x0000d800ff097b82 */ /* 0x000e240000000800 */
[----:B0-----:R-:W-:-:S05]  /*0050*/  IMAD R9, R9, UR4, R0 ;  /* 0x0000000409097c24 */ /* 0x001fca000f8e0200 */
[----:B-1----:R-:W-:-:S13]  /*0060*/  ISETP.GE.AND P0, PT, R9, UR5, PT ;  /* 0x0000000509007c0c */ /* 0x002fda000bf06270 */
[----:B------:R-:W-:Y:S05]  /*0070*/  @P0 EXIT ;  /* 0x000000000000094d */ /* 0x000fea0003800000 */
[----:B------:R-:W0:Y:S01]  /*0080*/  LDC.64 R2, c[0x0][0x380] ;  /* 0x0000e000ff027b82 */ /* 0x000e220000000a00 */
[----:B------:R-:W1:Y:S01]  /*0090*/  LDCU.64 UR4, c[0x0][0x358] ;  /* 0x00006b00ff0477ac */ /* 0x000e620008000a00 */
[----:B------:R-:W-:Y:S01]  /*00a0*/  HFMA2 R6, -RZ, RZ, 0, 0 ;  /* 0x00000000ff067431 */ /* 0x000fe200000001ff */
[----:B------:R-:W-:-:S05]  /*00b0*/  MOV R7, 0x3ff00000 ;  /* 0x3ff0000000077802 */ /* 0x000fca0000000f00 */
[----:B------:R-:W2:Y:S01]  /*00c0*/  LDC.64 R4, c[0x0][0x388] ;  /* 0x0000e200ff047b82 */ /* 0x000ea20000000a00 */
[----:B0-----:R-:W-:-:S05]  /*00d0*/  IMAD.WIDE R2, R9, 0x8, R2 ;  /* 0x0000000809027825 */ /* 0x001fca00078e0202 */
[----:B-1----:R-:W-:Y:S01]  /*00e0*/  STG.E.64 desc[UR4][R2.64], R6 ;  /* 0x0000000602007986 */ /* 0x002fe2000c101b04 */
[----:B--2---:R-:W-:-:S05]  /*00f0*/  IMAD.WIDE R4, R9, 0x8, R4 ;  /* 0x0000000809047825 */ /* 0x004fca00078e0204 */
[----:B------:R-:W-:Y:S01]  /*0100*/  STG.E.64 desc[UR4][R4.64], R6 ;  /* 0x0000000604007986 */ /* 0x000fe2000c101b04 */
[----:B------:R-:W-:Y:S05]  /*0110*/  EXIT ;  /* 0x000000000000794d */ /* 0x000fea0003800000 */
.L_x_9:
        /* <DEDUP_REMOVED lines=14> */
.L_x_12:


//--------------------- .nv.shared._Z7swap_cuPdS_ii --------------------------
	.section	.nv.shared._Z7swap_cuPdS_ii,"aw",@nobits
	.sectionflags	@""
	.align	16
	.zero		1024


//--------------------- .nv.shared.reserved.0     --------------------------
	.section	.nv.shared.reserved.0,"aw",@nobits
	.weak		__nv_reservedSMEM_offset_0_alias
	.size		__nv_reservedSMEM_offset_0_alias, 0, 64
	.other		__nv_reservedSMEM_offset_0_alias,@"STO_CUDA_RESERVED_SHARED STV_DEFAULT"
__nv_reservedSMEM_offset_0_alias:
	.zero		0
	.zero		64


//--------------------- .nv.shared._Z10stencil_cuPdS_ii --------------------------
	.section	.nv.shared._Z10stencil_cuPdS_ii,"aw",@nobits
	.sectionflags	@""
	.align	16
	.zero		1024


//--------------------- .nv.shared._Z13initialize_cuPdS_ii --------------------------
	.section	.nv.shared._Z13initialize_cuPdS_ii,"aw",@nobits
	.sectionflags	@""
	.align	16
	.zero		1024


//--------------------- .nv.constant0._Z7swap_cuPdS_ii --------------------------
	.section	.nv.constant0._Z7swap_cuPdS_ii,"a",@progbits
	.sectionflags	@""
	.align	4
.nv.constant0._Z7swap_cuPdS_ii:
	.zero		920


//--------------------- .nv.constant0._Z10stencil_cuPdS_ii --------------------------
	.section	.nv.constant0._Z10stencil_cuPdS_ii,"a",@progbits
	.sectionflags	@""
	.align	4
.nv.constant0._Z10stencil_cuPdS_ii:
	.zero		920


//--------------------- .nv.constant0._Z13initialize_cuPdS_ii --------------------------
	.section	.nv.constant0._Z13initialize_cuPdS_ii,"a",@progbits
	.sectionflags	@""
	.align	4
.nv.constant0._Z13initialize_cuPdS_ii:
	.zero		920


//--------------------- SYMBOLS --------------------------

	.type		.nv.reservedSmem.offset0,@object
	.size		.nv.reservedSmem.offset0,0x4
	.type		.nv.reservedSmem.cap,@object
	.size		.nv.reservedSmem.cap,0x4
